//
// Generated by NVIDIA NVVM Compiler
//
// Compiler Build ID: CL-36424714
// Cuda compilation tools, release 13.0, V13.0.88
// Based on NVVM 20.0.0
//

.version 9.0
.target sm_100
.address_size 64

	// .globl	_Z14matrixMultiplyPfS_S_iii

.visible .entry _Z14matrixMultiplyPfS_S_iii(
	.param .u64 .ptr .align 1 _Z14matrixMultiplyPfS_S_iii_param_0,
	.param .u64 .ptr .align 1 _Z14matrixMultiplyPfS_S_iii_param_1,
	.param .u64 .ptr .align 1 _Z14matrixMultiplyPfS_S_iii_param_2,
	.param .u32 _Z14matrixMultiplyPfS_S_iii_param_3,
	.param .u32 _Z14matrixMultiplyPfS_S_iii_param_4,
	.param .u32 _Z14matrixMultiplyPfS_S_iii_param_5
)
{
	.reg .pred 	%p<13>;
	.reg .b32 	%r<41>;
	.reg .b32 	%f<68>;
	.reg .b64 	%rd<53>;

	ld.param.u64 	%rd7, [_Z14matrixMultiplyPfS_S_iii_param_0];
	ld.param.u64 	%rd8, [_Z14matrixMultiplyPfS_S_iii_param_1];
	ld.param.u64 	%rd6, [_Z14matrixMultiplyPfS_S_iii_param_2];
	ld.param.u32 	%r20, [_Z14matrixMultiplyPfS_S_iii_param_3];
	ld.param.u32 	%r18, [_Z14matrixMultiplyPfS_S_iii_param_4];
	ld.param.u32 	%r19, [_Z14matrixMultiplyPfS_S_iii_param_5];
	cvta.to.global.u64 	%rd1, %rd8;
	cvta.to.global.u64 	%rd2, %rd7;
	mov.u32 	%r21, %ctaid.y;
	mov.u32 	%r22, %ntid.y;
	mov.u32 	%r23, %tid.y;
	mad.lo.s32 	%r1, %r21, %r22, %r23;
	mov.u32 	%r24, %ctaid.x;
	mov.u32 	%r25, %ntid.x;
	mov.u32 	%r26, %tid.x;
	mad.lo.s32 	%r2, %r24, %r25, %r26;
	setp.ge.s32 	%p1, %r1, %r20;
	setp.ge.s32 	%p2, %r2, %r19;
	or.pred  	%p3, %p1, %p2;
	@%p3 bra 	$L__BB0_14;
	setp.lt.s32 	%p4, %r18, 1;
	mov.f32 	%f67, 0f00000000;
	@%p4 bra 	$L__BB0_13;
	mul.lo.s32 	%r3, %r18, %r1;
	and.b32  	%r4, %r18, 7;
	setp.lt.u32 	%p5, %r18, 8;
	mov.f32 	%f67, 0f00000000;
	mov.b32 	%r39, 0;
	@%p5 bra 	$L__BB0_5;
	and.b32  	%r39, %r18, 2147483640;
	neg.s32 	%r37, %r39;
	shl.b32 	%r7, %r19, 3;
	mul.wide.u32 	%rd9, %r3, 4;
	add.s64 	%rd10, %rd9, %rd2;
	add.s64 	%rd52, %rd10, 16;
	mov.f32 	%f67, 0f00000000;
	mul.wide.s32 	%rd13, %r19, 4;
	mov.u32 	%r36, %r2;
$L__BB0_4:
	.pragma "nounroll";
	ld.global.f32 	%f17, [%rd52+-16];
	mul.wide.s32 	%rd11, %r36, 4;
	add.s64 	%rd12, %rd1, %rd11;
	ld.global.f32 	%f18, [%rd12];
	fma.rn.f32 	%f19, %f17, %f18, %f67;
	ld.global.f32 	%f20, [%rd52+-12];
	add.s64 	%rd14, %rd12, %rd13;
	ld.global.f32 	%f21, [%rd14];
	fma.rn.f32 	%f22, %f20, %f21, %f19;
	ld.global.f32 	%f23, [%rd52+-8];
	add.s64 	%rd15, %rd14, %rd13;
	ld.global.f32 	%f24, [%rd15];
	fma.rn.f32 	%f25, %f23, %f24, %f22;
	ld.global.f32 	%f26, [%rd52+-4];
	add.s64 	%rd16, %rd15, %rd13;
	ld.global.f32 	%f27, [%rd16];
	fma.rn.f32 	%f28, %f26, %f27, %f25;
	ld.global.f32 	%f29, [%rd52];
	add.s64 	%rd17, %rd16, %rd13;
	ld.global.f32 	%f30, [%rd17];
	fma.rn.f32 	%f31, %f29, %f30, %f28;
	ld.global.f32 	%f32, [%rd52+4];
	add.s64 	%rd18, %rd17, %rd13;
	ld.global.f32 	%f33, [%rd18];
	fma.rn.f32 	%f34, %f32, %f33, %f31;
	ld.global.f32 	%f35, [%rd52+8];
	add.s64 	%rd19, %rd18, %rd13;
	ld.global.f32 	%f36, [%rd19];
	fma.rn.f32 	%f37, %f35, %f36, %f34;
	ld.global.f32 	%f38, [%rd52+12];
	add.s64 	%rd20, %rd19, %rd13;
	ld.global.f32 	%f39, [%rd20];
	fma.rn.f32 	%f67, %f38, %f39, %f37;
	add.s32 	%r37, %r37, 8;
	add.s32 	%r36, %r36, %r7;
	add.s64 	%rd52, %rd52, 32;
	setp.ne.s32 	%p6, %r37, 0;
	@%p6 bra 	$L__BB0_4;
$L__BB0_5:
	setp.eq.s32 	%p7, %r4, 0;
	@%p7 bra 	$L__BB0_13;
	and.b32  	%r13, %r18, 3;
	setp.lt.u32 	%p8, %r4, 4;
	@%p8 bra 	$L__BB0_8;
	add.s32 	%r28, %r39, %r3;
	mul.wide.u32 	%rd21, %r28, 4;
	add.s64 	%rd22, %rd2, %rd21;
	ld.global.f32 	%f41, [%rd22];
	mad.lo.s32 	%r29, %r39, %r19, %r2;
	mul.wide.s32 	%rd23, %r29, 4;
	add.s64 	%rd24, %rd1, %rd23;
	ld.global.f32 	%f42, [%rd24];
	fma.rn.f32 	%f43, %f41, %f42, %f67;
	cvt.u64.u32 	%rd25, %r3;
	cvt.u64.u32 	%rd26, %r39;
	add.s64 	%rd27, %rd26, %rd25;
	shl.b64 	%rd28, %rd27, 2;
	add.s64 	%rd29, %rd2, %rd28;
	ld.global.f32 	%f44, [%rd29+4];
	mul.wide.s32 	%rd30, %r19, 4;
	add.s64 	%rd31, %rd24, %rd30;
	ld.global.f32 	%f45, [%rd31];
	fma.rn.f32 	%f46, %f44, %f45, %f43;
	ld.global.f32 	%f47, [%rd29+8];
	add.s64 	%rd32, %rd31, %rd30;
	ld.global.f32 	%f48, [%rd32];
	fma.rn.f32 	%f49, %f47, %f48, %f46;
	ld.global.f32 	%f50, [%rd29+12];
	add.s64 	%rd33, %rd32, %rd30;
	ld.global.f32 	%f51, [%rd33];
	fma.rn.f32 	%f67, %f50, %f51, %f49;
	add.s32 	%r39, %r39, 4;
$L__BB0_8:
	setp.eq.s32 	%p9, %r13, 0;
	@%p9 bra 	$L__BB0_13;
	setp.eq.s32 	%p10, %r13, 1;
	@%p10 bra 	$L__BB0_11;
	add.s32 	%r30, %r39, %r3;
	mul.wide.u32 	%rd34, %r30, 4;
	add.s64 	%rd35, %rd2, %rd34;
	ld.global.f32 	%f53, [%rd35];
	mad.lo.s32 	%r31, %r39, %r19, %r2;
	mul.wide.s32 	%rd36, %r31, 4;
	add.s64 	%rd37, %rd1, %rd36;
	ld.global.f32 	%f54, [%rd37];
	fma.rn.f32 	%f55, %f53, %f54, %f67;
	cvt.u64.u32 	%rd38, %r3;
	cvt.u64.u32 	%rd39, %r39;
	add.s64 	%rd40, %rd39, %rd38;
	shl.b64 	%rd41, %rd40, 2;
	add.s64 	%rd42, %rd2, %rd41;
	ld.global.f32 	%f56, [%rd42+4];
	mul.wide.s32 	%rd43, %r19, 4;
	add.s64 	%rd44, %rd37, %rd43;
	ld.global.f32 	%f57, [%rd44];
	fma.rn.f32 	%f67, %f56, %f57, %f55;
	add.s32 	%r39, %r39, 2;
$L__BB0_11:
	and.b32  	%r32, %r18, 1;
	setp.eq.b32 	%p11, %r32, 1;
	not.pred 	%p12, %p11;
	@%p12 bra 	$L__BB0_13;
	add.s32 	%r33, %r39, %r3;
	mul.wide.u32 	%rd45, %r33, 4;
	add.s64 	%rd46, %rd2, %rd45;
	ld.global.f32 	%f58, [%rd46];
	mad.lo.s32 	%r34, %r39, %r19, %r2;
	mul.wide.s32 	%rd47, %r34, 4;
	add.s64 	%rd48, %rd1, %rd47;
	ld.global.f32 	%f59, [%rd48];
	fma.rn.f32 	%f67, %f58, %f59, %f67;
$L__BB0_13:
	mad.lo.s32 	%r35, %r19, %r1, %r2;
	cvta.to.global.u64 	%rd49, %rd6;
	mul.wide.s32 	%rd50, %r35, 4;
	add.s64 	%rd51, %rd49, %rd50;
	st.global.f32 	[%rd51], %f67;
$L__BB0_14:
	ret;

}
	// .globl	_Z7addBiasPfS_i
.visible .entry _Z7addBiasPfS_i(
	.param .u64 .ptr .align 1 _Z7addBiasPfS_i_param_0,
	.param .u64 .ptr .align 1 _Z7addBiasPfS_i_param_1,
	.param .u32 _Z7addBiasPfS_i_param_2
)
{
	.reg .pred 	%p<3>;
	.reg .b32 	%r<7>;
	.reg .b32 	%f<4>;
	.reg .b64 	%rd<8>;

	ld.param.u64 	%rd2, [_Z7addBiasPfS_i_param_0];
	ld.param.u64 	%rd3, [_Z7addBiasPfS_i_param_1];
	ld.param.u32 	%r2, [_Z7addBiasPfS_i_param_2];
	mov.u32 	%r3, %ctaid.x;
	mov.u32 	%r4, %ntid.x;
	mov.u32 	%r5, %tid.x;
	mad.lo.s32 	%r1, %r3, %r4, %r5;
	setp.ge.s32 	%p1, %r1, %r2;
	@%p1 bra 	$L__BB1_3;
	cvta.to.global.u64 	%rd4, %rd2;
	cvta.to.global.u64 	%rd5, %rd3;
	mul.wide.s32 	%rd6, %r1, 4;
	add.s64 	%rd7, %rd5, %rd6;
	ld.global.f32 	%f1, [%rd7];
	add.s64 	%rd1, %rd4, %rd6;
	ld.global.f32 	%f2, [%rd1];
	add.f32 	%f3, %f1, %f2;
	st.global.f32 	[%rd1], %f3;
	setp.geu.f32 	%p2, %f3, 0f00000000;
	@%p2 bra 	$L__BB1_3;
	mov.b32 	%r6, 0;
	st.global.u32 	[%rd1], %r6;
$L__BB1_3:
	ret;

}


// ===== COMPILED SASS (sm_100) =====

	.target	sm_100

	.elftype	@"ET_EXEC"


//--------------------- .note.nv.tkinfo           --------------------------
	.section	.note.nv.tkinfo,"",@"SHT_NOTE"
	.sectionflags	@"SHF_NOTE_NV_TKINFO"
	.tkinfo
        /*0018*/ 	.word	0x00000002
        /*0030*/ 	.string	""
        /*0030*/ 	.string	"ptxas"
        /*0030*/ 	.string	"Cuda compilation tools, release 13.0, V13.0.88"
        /*0030*/ 	.string	"Build cuda_13.0.r13.0/compiler.36424714_0"
        /*0030*/ 	.string	"-arch sm_100 -m 64 "



//--------------------- .note.nv.cuinfo           --------------------------
	.section	.note.nv.cuinfo,"",@"SHT_NOTE"
	.sectionflags	@"SHF_NOTE_NV_CUINFO"
        /*0018*/ 	.short	0x0002
        /*001a*/ 	.short	0x0064
        /*001c*/ 	.short	0x0082
	.zero		2


//--------------------- .nv.info                  --------------------------
	.section	.nv.info,"",@"SHT_CUDA_INFO"
	.align	4


	//----- nvinfo : EIATTR_REGCOUNT
	.align		4
        /*0000*/ 	.byte	0x04, 0x2f
        /*0002*/ 	.short	(.L_1 - .L_0)
	.align		4
.L_0:
        /*0004*/ 	.word	index@(_Z14matrixMultiplyPfS_S_iii)
        /*0008*/ 	.word	0x00000020


	//----- nvinfo : EIATTR_FRAME_SIZE
	.align		4
.L_1:
        /*000c*/ 	.byte	0x04, 0x11
        /*000e*/ 	.short	(.L_3 - .L_2)
	.align		4
.L_2:
        /*0010*/ 	.word	index@(_Z14matrixMultiplyPfS_S_iii)
        /*0014*/ 	.word	0x00000000


	//----- nvinfo : EIATTR_REGCOUNT
	.align		4
.L_3:
        /*0018*/ 	.byte	0x04, 0x2f
        /*001a*/ 	.short	(.L_5 - .L_4)
	.align		4
.L_4:
        /*001c*/ 	.word	index@(_Z7addBiasPfS_i)
        /*0020*/ 	.word	0x0000000a


	//----- nvinfo : EIATTR_FRAME_SIZE
	.align		4
.L_5:
        /*0024*/ 	.byte	0x04, 0x11
        /*0026*/ 	.short	(.L_7 - .L_6)
	.align		4
.L_6:
        /*0028*/ 	.word	index@(_Z7addBiasPfS_i)
        /*002c*/ 	.word	0x00000000


	//----- nvinfo : EIATTR_MIN_STACK_SIZE
	.align		4
.L_7:
        /*0030*/ 	.byte	0x04, 0x12
        /*0032*/ 	.short	(.L_9 - .L_8)
	.align		4
.L_8:
        /*0034*/ 	.word	index@(_Z7addBiasPfS_i)
        /*0038*/ 	.word	0x00000000


	//----- nvinfo : EIATTR_MIN_STACK_SIZE
	.align		4
.L_9:
        /*003c*/ 	.byte	0x04, 0x12
        /*003e*/ 	.short	(.L_11 - .L_10)
	.align		4
.L_10:
        /*0040*/ 	.word	index@(_Z14matrixMultiplyPfS_S_iii)
        /*0044*/ 	.word	0x00000000
.L_11:


//--------------------- .nv.compat                --------------------------
	.section	.nv.compat,"",@"SHT_CUDA_COMPAT_INFO"
	.align	4
        /*0000*/ 	.byte	0x02, 0x09, 0x00, 0x00, 0x02, 0x02, 0x01, 0x00, 0x02, 0x05, 0x05, 0x00, 0x03, 0x07, 0x01, 0x01
        /*0010*/ 	.byte	0x02, 0x03, 0x00, 0x00, 0x02, 0x06, 0x01, 0x00, 0x04, 0x0b, 0x08, 0x00, 0x09, 0x00, 0x00, 0x00
        /*0020*/ 	.byte	0x00, 0x00, 0x00, 0x00


//--------------------- .nv.info._Z7addBiasPfS_i  --------------------------
	.section	.nv.info._Z7addBiasPfS_i,"",@"SHT_CUDA_INFO"
	.sectionflags	@""
	.align	4


	//----- nvinfo : EIATTR_CUDA_API_VERSION
	.align		4
        /*0000*/ 	.byte	0x04, 0x37
        /*0002*/ 	.short	(.L_13 - .L_12)
.L_12:
        /*0004*/ 	.word	0x00000082


	//----- nvinfo : EIATTR_KPARAM_INFO
	.align		4
.L_13:
        /*0008*/ 	.byte	0x04, 0x17
        /*000a*/ 	.short	(.L_15 - .L_14)
.L_14:
        /*000c*/ 	.word	0x00000000
        /*0010*/ 	.short	0x0002
        /*0012*/ 	.short	0x0010
        /*0014*/ 	.byte	0x00, 0xf0, 0x11, 0x00


	//----- nvinfo : EIATTR_KPARAM_INFO
	.align		4
.L_15:
        /*0018*/ 	.byte	0x04, 0x17
        /*001a*/ 	.short	(.L_17 - .L_16)
.L_16:
        /*001c*/ 	.word	0x00000000
        /*0020*/ 	.short	0x0001
        /*0022*/ 	.short	0x0008
        /*0024*/ 	.byte	0x00, 0xf5, 0x21, 0x00


	//----- nvinfo : EIATTR_KPARAM_INFO
	.align		4
.L_17:
        /*0028*/ 	.byte	0x04, 0x17
        /*002a*/ 	.short	(.L_19 - .L_18)
.L_18:
        /*002c*/ 	.word	0x00000000
        /*0030*/ 	.short	0x0000
        /*0032*/ 	.short	0x0000
        /*0034*/ 	.byte	0x00, 0xf5, 0x21, 0x00


	//----- nvinfo : EIATTR_SPARSE_MMA_MASK
	.align		4
.L_19:
        /*0038*/ 	.byte	0x03, 0x50
        /*003a*/ 	.short	0x0000


	//----- nvinfo : EIATTR_MAXREG_COUNT
	.align		4
        /*003c*/ 	.byte	0x03, 0x1b
        /*003e*/ 	.short	0x00ff


	//----- nvinfo : EIATTR_MERCURY_ISA_VERSION
	.align		4
        /*0040*/ 	.byte	0x03, 0x5f
        /*0042*/ 	.short	0x0101


	//----- nvinfo : EIATTR_VRC_CTA_INIT_COUNT
	.align		4
        /*0044*/ 	.byte	0x02, 0x4a
	.zero		1
	.zero		1


	//----- nvinfo : EIATTR_EXIT_INSTR_OFFSETS
	.align		4
        /*0048*/ 	.byte	0x04, 0x1c
        /*004a*/ 	.short	(.L_21 - .L_20)


	//   ....[0]....
.L_20:
        /*004c*/ 	.word	0x00000070


	//   ....[1]....
        /*0050*/ 	.word	0x00000120


	//   ....[2]....
        /*0054*/ 	.word	0x00000140


	//----- nvinfo : EIATTR_CBANK_PARAM_SIZE
	.align		4
.L_21:
        /*0058*/ 	.byte	0x03, 0x19
        /*005a*/ 	.short	0x0014


	//----- nvinfo : EIATTR_PARAM_CBANK
	.align		4
        /*005c*/ 	.byte	0x04, 0x0a
        /*005e*/ 	.short	(.L_23 - .L_22)
	.align		4
.L_22:
        /*0060*/ 	.word	index@(.nv.constant0._Z7addBiasPfS_i)
        /*0064*/ 	.short	0x0380
        /*0066*/ 	.short	0x0014


	//----- nvinfo : EIATTR_SW_WAR
	.align		4
.L_23:
        /*0068*/ 	.byte	0x04, 0x36
        /*006a*/ 	.short	(.L_25 - .L_24)
.L_24:
        /*006c*/ 	.word	0x00000008
.L_25:


//--------------------- .nv.info._Z14matrixMultiplyPfS_S_iii --------------------------
	.section	.nv.info._Z14matrixMultiplyPfS_S_iii,"",@"SHT_CUDA_INFO"
	.sectionflags	@""
	.align	4


	//----- nvinfo : EIATTR_CUDA_API_VERSION
	.align		4
        /*0000*/ 	.byte	0x04, 0x37
        /*0002*/ 	.short	(.L_27 - .L_26)
.L_26:
        /*0004*/ 	.word	0x00000082


	//----- nvinfo : EIATTR_KPARAM_INFO
	.align		4
.L_27:
        /*0008*/ 	.byte	0x04, 0x17
        /*000a*/ 	.short	(.L_29 - .L_28)
.L_28:
        /*000c*/ 	.word	0x00000000
        /*0010*/ 	.short	0x0005
        /*0012*/ 	.short	0x0020
        /*0014*/ 	.byte	0x00, 0xf0, 0x11, 0x00


	//----- nvinfo : EIATTR_KPARAM_INFO
	.align		4
.L_29:
        /*0018*/ 	.byte	0x04, 0x17
        /*001a*/ 	.short	(.L_31 - .L_30)
.L_30:
        /*001c*/ 	.word	0x00000000
        /*0020*/ 	.short	0x0004
        /*0022*/ 	.short	0x001c
        /*0024*/ 	.byte	0x00, 0xf0, 0x11, 0x00


	//----- nvinfo : EIATTR_KPARAM_INFO
	.align		4
.L_31:
        /*0028*/ 	.byte	0x04, 0x17
        /*002a*/ 	.short	(.L_33 - .L_32)
.L_32:
        /*002c*/ 	.word	0x00000000
        /*0030*/ 	.short	0x0003
        /*0032*/ 	.short	0x0018
        /*0034*/ 	.byte	0x00, 0xf0, 0x11, 0x00


	//----- nvinfo : EIATTR_KPARAM_INFO
	.align		4
.L_33:
        /*0038*/ 	.byte	0x04, 0x17
        /*003a*/ 	.short	(.L_35 - .L_34)
.L_34:
        /*003c*/ 	.word	0x00000000
        /*0040*/ 	.short	0x0002
        /*0042*/ 	.short	0x0010
        /*0044*/ 	.byte	0x00, 0xf5, 0x21, 0x00


	//----- nvinfo : EIATTR_KPARAM_INFO
	.align		4
.L_35:
        /*0048*/ 	.byte	0x04, 0x17
        /*004a*/ 	.short	(.L_37 - .L_36)
.L_36:
        /*004c*/ 	.word	0x00000000
        /*0050*/ 	.short	0x0001
        /*0052*/ 	.short	0x0008
        /*0054*/ 	.byte	0x00, 0xf5, 0x21, 0x00


	//----- nvinfo : EIATTR_KPARAM_INFO
	.align		4
.L_37:
        /*0058*/ 	.byte	0x04, 0x17
        /*005a*/ 	.short	(.L_39 - .L_38)
.L_38:
        /*005c*/ 	.word	0x00000000
        /*0060*/ 	.short	0x0000
        /*0062*/ 	.short	0x0000
        /*0064*/ 	.byte	0x00, 0xf5, 0x21, 0x00


	//----- nvinfo : EIATTR_SPARSE_MMA_MASK
	.align		4
.L_39:
        /*0068*/ 	.byte	0x03, 0x50
        /*006a*/ 	.short	0x0000


	//----- nvinfo : EIATTR_MAXREG_COUNT
	.align		4
        /*006c*/ 	.byte	0x03, 0x1b
        /*006e*/ 	.short	0x00ff


	//----- nvinfo : EIATTR_MERCURY_ISA_VERSION
	.align		4
        /*0070*/ 	.byte	0x03, 0x5f
        /*0072*/ 	.short	0x0101


	//----- nvinfo : EIATTR_VRC_CTA_INIT_COUNT
	.align		4
        /*0074*/ 	.byte	0x02, 0x4a
	.zero		1
	.zero		1


	//----- nvinfo : EIATTR_EXIT_INSTR_OFFSETS
	.align		4
        /*0078*/ 	.byte	0x04, 0x1c
        /*007a*/ 	.short	(.L_41 - .L_40)


	//   ....[0]....
.L_40:
        /*007c*/ 	.word	0x000000d0


	//   ....[1]....
        /*0080*/ 	.word	0x000008f0


	//----- nvinfo : EIATTR_CBANK_PARAM_SIZE
	.align		4
.L_41:
        /*0084*/ 	.byte	0x03, 0x19
        /*0086*/ 	.short	0x0024


	//----- nvinfo : EIATTR_PARAM_CBANK
	.align		4
        /*0088*/ 	.byte	0x04, 0x0a
        /*008a*/ 	.short	(.L_43 - .L_42)
	.align		4
.L_42:
        /*008c*/ 	.word	index@(.nv.constant0._Z14matrixMultiplyPfS_S_iii)
        /*0090*/ 	.short	0x0380
        /*0092*/ 	.short	0x0024


	//----- nvinfo : EIATTR_SW_WAR
	.align		4
.L_43:
        /*0094*/ 	.byte	0x04, 0x36
        /*0096*/ 	.short	(.L_45 - .L_44)
.L_44:
        /*0098*/ 	.word	0x00000008
.L_45:


//--------------------- .nv.callgraph             --------------------------
	.section	.nv.callgraph,"",@"SHT_CUDA_CALLGRAPH"
	.align	4
	.sectionentsize	8
	.align		4
        /*0000*/ 	.word	0x00000000
	.align		4
        /*0004*/ 	.word	0xffffffff
	.align		4
        /*0008*/ 	.word	0x00000000
	.align		4
        /*000c*/ 	.word	0xfffffffe
	.align		4
        /*0010*/ 	.word	0x00000000
	.align		4
        /*0014*/ 	.word	0xfffffffd
	.align		4
        /*0018*/ 	.word	0x00000000
	.align		4
        /*001c*/ 	.word	0xfffffffc


//--------------------- .text._Z7addBiasPfS_i     --------------------------
	.section	.text._Z7addBiasPfS_i,"ax",@progbits
	.align	128
        .global         _Z7addBiasPfS_i
        .type           _Z7addBiasPfS_i,@function
        .size           _Z7addBiasPfS_i,(.L_x_6 - _Z7addBiasPfS_i)
        .other          _Z7addBiasPfS_i,@"STO_CUDA_ENTRY STV_DEFAULT"
_Z7addBiasPfS_i:
.text._Z7addBiasPfS_i:
[----:B------:R-:W-:Y:S01]  /*0000*/  LDC R1, c[0x0][0x37c] ;  /* 0x0000df00ff017b82 */ /* 0x000fe20000000800 */
[----:B------:R-:W0:Y:S07]  /*0010*/  S2R R0, SR_TID.X ;  /* 0x0000000000007919 */ /* 0x000e2e0000002100 */
[----:B------:R-:W0:Y:S01]  /*0020*/  S2UR UR4, SR_CTAID.X ;  /* 0x00000000000479c3 */ /* 0x000e220000002500 */
[----:B------:R-:W1:Y:S07]  /*0030*/  LDCU UR5, c[0x0][0x390] ;  /* 0x00007200ff0577ac */ /* 0x000e6e0008000800 */
[----:B------:R-:W0:Y:S02]  /*0040*/  LDC R7, c[0x0][0x360] ;  /* 0x0000d800ff077b82 */ /* 0x000e240000000800 */
[----:B0-----:R-:W-:-:S05]  /*0050*/  IMAD R7, R7, UR4, R0 ;  /* 0x0000000407077c24 */ /* 0x001fca000f8e0200 */
[----:B-1----:R-:W-:-:S13]  /*0060*/  ISETP.GE.AND P0, PT, R7, UR5, PT ;  /* 0x0000000507007c0c */ /* 0x002fda000bf06270 */
[----:B------:R-:W-:Y:S05]  /*0070*/  @P0 EXIT ;  /* 0x000000000000094d */ /* 0x000fea0003800000 */
[----:B------:R-:W0:Y:S01]  /*0080*/  LDC.64 R2, c[0x0][0x388] ;  /* 0x0000e200ff027b82 */ /* 0x000e220000000a00 */
[----:B------:R-:W1:Y:S07]  /*0090*/  LDCU.64 UR4, c[0x0][0x358] ;  /* 0x00006b00ff0477ac */ /* 0x000e6e0008000a00 */
[----:B------:R-:W2:Y:S01]  /*00a0*/  LDC.64 R4, c[0x0][0x380] ;  /* 0x0000e000ff047b82 */ /* 0x000ea20000000a00 */
[----:B0-----:R-:W-:-:S06]  /*00b0*/  IMAD.WIDE R2, R7, 0x4, R2 ;  /* 0x0000000407027825 */ /* 0x001fcc00078e0202 */
[----:B-1----:R-:W3:Y:S01]  /*00c0*/  LDG.E R2, desc[UR4][R2.64] ;  /* 0x0000000402027981 */ /* 0x002ee2000c1e1900 */
[----:B--2---:R-:W-:-:S05]  /*00d0*/  IMAD.WIDE R4, R7, 0x4, R4 ;  /* 0x0000000407047825 */ /* 0x004fca00078e0204 */
[----:B------:R-:W3:Y:S02]  /*00e0*/  LDG.E R7, desc[UR4][R4.64] ;  /* 0x0000000404077981 */ /* 0x000ee4000c1e1900 */
[C---:B---3--:R-:W-:Y:S01]  /*00f0*/  FSETP.GEU.AND P0, PT, R2.reuse, -R7, PT ;  /* 0x800000070200720b */ /* 0x048fe20003f0e000 */
[----:B------:R-:W-:-:S05]  /*0100*/  FADD R7, R2, R7 ;  /* 0x0000000702077221 */ /* 0x000fca0000000000 */
[----:B------:R0:W-:Y:S07]  /*0110*/  STG.E desc[UR4][R4.64], R7 ;  /* 0x0000000704007986 */ /* 0x0001ee000c101904 */
[----:B------:R-:W-:Y:S05]  /*0120*/  @P0 EXIT ;  /* 0x000000000000094d */ /* 0x000fea0003800000 */
[----:B------:R-:W-:Y:S01]  /*0130*/  STG.E desc[UR4][R4.64], RZ ;  /* 0x000000ff04007986 */ /* 0x000fe2000c101904 */
[----:B------:R-:W-:Y:S05]  /*0140*/  EXIT ;  /* 0x000000000000794d */ /* 0x000fea0003800000 */
.L_x_0:
[----:B------:R-:W-:-:S00]  /*0150*/  BRA `(.L_x_0) ;  /* 0xfffffffc00fc7947 */ /* 0x000fc0000383ffff */
[----:B------:R-:W-:-:S00]  /*0160*/  NOP ;  /* 0x0000000000007918 */ /* 0x000fc00000000000 */
        /* <DEDUP_REMOVED lines=9> */
.L_x_6:


//--------------------- .text._Z14matrixMultiplyPfS_S_iii --------------------------
	.section	.text._Z14matrixMultiplyPfS_S_iii,"ax",@progbits
	.align	128
        .global         _Z14matrixMultiplyPfS_S_iii
        .type           _Z14matrixMultiplyPfS_S_iii,@function
        .size           _Z14matrixMultiplyPfS_S_iii,(.L_x_7 - _Z14matrixMultiplyPfS_S_iii)
        .other          _Z14matrixMultiplyPfS_S_iii,@"STO_CUDA_ENTRY STV_DEFAULT"
_Z14matrixMultiplyPfS_S_iii:
.text._Z14matrixMultiplyPfS_S_iii:
[----:B------:R-:W-:Y:S01]  /*0000*/  LDC R1, c[0x0][0x37c] ;  /* 0x0000df00ff017b82 */ /* 0x000fe20000000800 */
[----:B------:R-:W0:Y:S07]  /*0010*/  S2R R5, SR_TID.X ;  /* 0x0000000000057919 */ /* 0x000e2e0000002100 */
[----:B------:R-:W1:Y:S01]  /*0020*/  LDC R16, c[0x0][0x364] ;  /* 0x0000d900ff107b82 */ /* 0x000e620000000800 */
[----:B------:R-:W2:Y:S01]  /*0030*/  LDCU UR6, c[0x0][0x398] ;  /* 0x00007300ff0677ac */ /* 0x000ea20008000800 */
[----:B------:R-:W1:Y:S06]  /*0040*/  S2R R3, SR_TID.Y ;  /* 0x0000000000037919 */ /* 0x000e6c0000002200 */
[----:B------:R-:W0:Y:S08]  /*0050*/  S2UR UR5, SR_CTAID.X ;  /* 0x00000000000579c3 */ /* 0x000e300000002500 */
[----:B------:R-:W0:Y:S08]  /*0060*/  LDC R0, c[0x0][0x360] ;  /* 0x0000d800ff007b82 */ /* 0x000e300000000800 */
[----:B------:R-:W1:Y:S08]  /*0070*/  S2UR UR4, SR_CTAID.Y ;  /* 0x00000000000479c3 */ /* 0x000e700000002600 */
[----:B------:R-:W3:Y:S01]  /*0080*/  LDC R17, c[0x0][0x3a0] ;  /* 0x0000e800ff117b82 */ /* 0x000ee20000000800 */
[----:B0-----:R-:W-:-:S02]  /*0090*/  IMAD R0, R0, UR5, R5 ;  /* 0x0000000500007c24 */ /* 0x001fc4000f8e0205 */
[----:B-1----:R-:W-:-:S03]  /*00a0*/  IMAD R16, R16, UR4, R3 ;  /* 0x0000000410107c24 */ /* 0x002fc6000f8e0203 */
[----:B---3--:R-:W-:-:S04]  /*00b0*/  ISETP.GE.AND P0, PT, R0, R17, PT ;  /* 0x000000110000720c */ /* 0x008fc80003f06270 */
[----:B--2---:R-:W-:-:S13]  /*00c0*/  ISETP.GE.OR P0, PT, R16, UR6, P0 ;  /* 0x0000000610007c0c */ /* 0x004fda0008706670 */
[----:B------:R-:W-:Y:S05]  /*00d0*/  @P0 EXIT ;  /* 0x000000000000094d */ /* 0x000fea0003800000 */
[----:B------:R-:W0:Y:S01]  /*00e0*/  LDC R19, c[0x0][0x39c] ;  /* 0x0000e700ff137b82 */ /* 0x000e220000000800 */
[----:B------:R-:W1:Y:S01]  /*00f0*/  LDCU.64 UR4, c[0x0][0x358] ;  /* 0x00006b00ff0477ac */ /* 0x000e620008000a00 */
[----:B------:R-:W-:Y:S01]  /*0100*/  HFMA2 R24, -RZ, RZ, 0, 0 ;  /* 0x00000000ff187431 */ /* 0x000fe200000001ff */
[----:B0-----:R-:W-:-:S13]  /*0110*/  ISETP.GE.AND P0, PT, R19, 0x1, PT ;  /* 0x000000011300780c */ /* 0x001fda0003f06270 */
[----:B-1----:R-:W-:Y:S05]  /*0120*/  @!P0 BRA `(.L_x_1) ;  /* 0x0000000400e08947 */ /* 0x002fea0003800000 */
[C---:B------:R-:W-:Y:S01]  /*0130*/  ISETP.GE.U32.AND P1, PT, R19.reuse, 0x8, PT ;  /* 0x000000081300780c */ /* 0x040fe20003f26070 */
[----:B------:R-:W-:Y:S01]  /*0140*/  IMAD R20, R16, R19, RZ ;  /* 0x0000001310147224 */ /* 0x000fe200078e02ff */
[----:B------:R-:W-:Y:S02]  /*0150*/  LOP3.LUT R27, R19, 0x7, RZ, 0xc0, !PT ;  /* 0x00000007131b7812 */ /* 0x000fe400078ec0ff */
[----:B------:R-:W-:Y:S02]  /*0160*/  MOV R24, RZ ;  /* 0x000000ff00187202 */ /* 0x000fe40000000f00 */
[----:B------:R-:W-:Y:S02]  /*0170*/  ISETP.NE.AND P0, PT, R27, RZ, PT ;  /* 0x000000ff1b00720c */ /* 0x000fe40003f05270 */
[----:B------:R-:W-:-:S05]  /*0180*/  MOV R21, RZ ;  /* 0x000000ff00157202 */ /* 0x000fca0000000f00 */
[----:B------:R-:W-:Y:S06]  /*0190*/  @!P1 BRA `(.L_x_2) ;  /* 0x0000000000c49947 */ /* 0x000fec0003800000 */
[----:B------:R-:W0:Y:S01]  /*01a0*/  LDC.64 R2, c[0x0][0x380] ;  /* 0x0000e000ff027b82 */ /* 0x000e220000000a00 */
[----:B------:R-:W-:Y:S02]  /*01b0*/  LOP3.LUT R21, R19, 0x7ffffff8, RZ, 0xc0, !PT ;  /* 0x7ffffff813157812 */ /* 0x000fe400078ec0ff */
[----:B------:R-:W-:Y:S02]  /*01c0*/  MOV R24, RZ ;  /* 0x000000ff00187202 */ /* 0x000fe40000000f00 */
[----:B------:R-:W-:Y:S02]  /*01d0*/  MOV R18, R0 ;  /* 0x0000000000127202 */ /* 0x000fe40000000f00 */
[----:B------:R-:W-:Y:S01]  /*01e0*/  IADD3 R22, PT, PT, -R21, RZ, RZ ;  /* 0x000000ff15167210 */ /* 0x000fe20007ffe1ff */
[----:B0-----:R-:W-:-:S03]  /*01f0*/  IMAD.WIDE.U32 R2, R20, 0x4, R2 ;  /* 0x0000000414027825 */ /* 0x001fc600078e0002 */
[----:B------:R-:W-:-:S04]  /*0200*/  IADD3 R4, P1, PT, R2, 0x10, RZ ;  /* 0x0000001002047810 */ /* 0x000fc80007f3e0ff */
[----:B------:R-:W-:-:S09]  /*0210*/  IADD3.X R5, PT, PT, RZ, R3, RZ, P1, !PT ;  /* 0x00000003ff057210 */ /* 0x000fd20000ffe4ff */
.L_x_3:
[----:B------:R-:W0:Y:S01]  /*0220*/  LDC.64 R14, c[0x0][0x388] ;  /* 0x0000e200ff0e7b82 */ /* 0x000e220000000a00 */
[----:B------:R-:W-:Y:S02]  /*0230*/  MOV R2, R4 ;  /* 0x0000000400027202 */ /* 0x000fe40000000f00 */
[----:B------:R-:W-:-:S05]  /*0240*/  MOV R3, R5 ;  /* 0x0000000500037202 */ /* 0x000fca0000000f00 */
[----:B------:R-:W2:Y:S04]  /*0250*/  LDG.E R25, desc[UR4][R2.64+-0x10] ;  /* 0xfffff00402197981 */ /* 0x000ea8000c1e1900 */
[----:B------:R-:W3:Y:S04]  /*0260*/  LDG.E R23, desc[UR4][R2.64+-0xc] ;  /* 0xfffff40402177981 */ /* 0x000ee8000c1e1900 */
[----:B------:R-:W4:Y:S04]  /*0270*/  LDG.E R29, desc[UR4][R2.64+-0x8] ;  /* 0xfffff804021d7981 */ /* 0x000f28000c1e1900 */
[----:B------:R-:W5:Y:S01]  /*0280*/  LDG.E R28, desc[UR4][R2.64+-0x4] ;  /* 0xfffffc04021c7981 */ /* 0x000f62000c1e1900 */
[----:B0-----:R-:W-:-:S05]  /*0290*/  IMAD.WIDE R14, R18, 0x4, R14 ;  /* 0x00000004120e7825 */ /* 0x001fca00078e020e */
[----:B------:R0:W2:Y:S01]  /*02a0*/  LDG.E R26, desc[UR4][R14.64] ;  /* 0x000000040e1a7981 */ /* 0x0000a2000c1e1900 */
[----:B------:R-:W-:-:S04]  /*02b0*/  IMAD.WIDE R12, R17, 0x4, R14 ;  /* 0x00000004110c7825 */ /* 0x000fc800078e020e */
[C---:B------:R-:W-:Y:S02]  /*02c0*/  IMAD.WIDE R4, R17.reuse, 0x4, R12 ;  /* 0x0000000411047825 */ /* 0x040fe400078e020c */
[----:B------:R-:W3:Y:S02]  /*02d0*/  LDG.E R12, desc[UR4][R12.64] ;  /* 0x000000040c0c7981 */ /* 0x000ee4000c1e1900 */
[C---:B------:R-:W-:Y:S02]  /*02e0*/  IMAD.WIDE R8, R17.reuse, 0x4, R4 ;  /* 0x0000000411087825 */ /* 0x040fe400078e0204 */
[----:B------:R-:W4:Y:S02]  /*02f0*/  LDG.E R4, desc[UR4][R4.64] ;  /* 0x0000000404047981 */ /* 0x000f24000c1e1900 */
[C---:B------:R-:W-:Y:S02]  /*0300*/  IMAD.WIDE R6, R17.reuse, 0x4, R8 ;  /* 0x0000000411067825 */ /* 0x040fe400078e0208 */
[----:B------:R-:W5:Y:S02]  /*0310*/  LDG.E R8, desc[UR4][R8.64] ;  /* 0x0000000408087981 */ /* 0x000f64000c1e1900 */
[----:B------:R-:W-:-:S02]  /*0320*/  IMAD.WIDE R10, R17, 0x4, R6 ;  /* 0x00000004110a7825 */ /* 0x000fc400078e0206 */
[----:B------:R-:W5:Y:S04]  /*0330*/  LDG.E R5, desc[UR4][R2.64] ;  /* 0x0000000402057981 */ /* 0x000f68000c1e1900 */
[----:B------:R-:W5:Y:S01]  /*0340*/  LDG.E R6, desc[UR4][R6.64] ;  /* 0x0000000406067981 */ /* 0x000f62000c1e1900 */
[----:B0-----:R-:W-:-:S03]  /*0350*/  IMAD.WIDE R14, R17, 0x4, R10 ;  /* 0x00000004110e7825 */ /* 0x001fc600078e020a */
[----:B------:R-:W5:Y:S04]  /*0360*/  LDG.E R10, desc[UR4][R10.64] ;  /* 0x000000040a0a7981 */ /* 0x000f68000c1e1900 */
[----:B------:R-:W5:Y:S04]  /*0370*/  LDG.E R13, desc[UR4][R14.64] ;  /* 0x000000040e0d7981 */ /* 0x000f68000c1e1900 */
[----:B------:R-:W5:Y:S04]  /*0380*/  LDG.E R7, desc[UR4][R2.64+0x4] ;  /* 0x0000040402077981 */ /* 0x000f68000c1e1900 */
[----:B------:R-:W5:Y:S01]  /*0390*/  LDG.E R9, desc[UR4][R2.64+0xc] ;  /* 0x00000c0402097981 */ /* 0x000f62000c1e1900 */
[----:B--2---:R-:W-:Y:S01]  /*03a0*/  FFMA R26, R25, R26, R24 ;  /* 0x0000001a191a7223 */ /* 0x004fe20000000018 */
[----:B------:R-:W-:-:S02]  /*03b0*/  IMAD.WIDE R24, R17, 0x4, R14 ;  /* 0x0000000411187825 */ /* 0x000fc400078e020e */
[----:B------:R-:W2:Y:S04]  /*03c0*/  LDG.E R14, desc[UR4][R2.64+0x8] ;  /* 0x00000804020e7981 */ /* 0x000ea8000c1e1900 */
[----:B------:R-:W2:Y:S01]  /*03d0*/  LDG.E R24, desc[UR4][R24.64] ;  /* 0x0000000418187981 */ /* 0x000ea2000c1e1900 */
[----:B---3--:R-:W-:Y:S01]  /*03e0*/  FFMA R12, R23, R12, R26 ;  /* 0x0000000c170c7223 */ /* 0x008fe2000000001a */
[----:B------:R-:W-:-:S03]  /*03f0*/  IADD3 R22, PT, PT, R22, 0x8, RZ ;  /* 0x0000000816167810 */ /* 0x000fc60007ffe0ff */
[----:B----4-:R-:W-:Y:S01]  /*0400*/  FFMA R29, R29, R4, R12 ;  /* 0x000000041d1d7223 */ /* 0x010fe2000000000c */
[----:B------:R-:W-:-:S03]  /*0410*/  ISETP.NE.AND P1, PT, R22, RZ, PT ;  /* 0x000000ff1600720c */ /* 0x000fc60003f25270 */
[----:B-----5:R-:W-:Y:S01]  /*0420*/  FFMA R8, R28, R8, R29 ;  /* 0x000000081c087223 */ /* 0x020fe2000000001d */
[----:B------:R-:W-:-:S03]  /*0430*/  IADD3 R4, P2, PT, R2, 0x20, RZ ;  /* 0x0000002002047810 */ /* 0x000fc60007f5e0ff */
[----:B------:R-:W-:Y:S01]  /*0440*/  FFMA R6, R5, R6, R8 ;  /* 0x0000000605067223 */ /* 0x000fe20000000008 */
[----:B------:R-:W-:Y:S02]  /*0450*/  IADD3.X R5, PT, PT, RZ, R3, RZ, P2, !PT ;  /* 0x00000003ff057210 */ /* 0x000fe400017fe4ff */
[----:B------:R-:W-:Y:S01]  /*0460*/  LEA R18, R17, R18, 0x3 ;  /* 0x0000001211127211 */ /* 0x000fe200078e18ff */
[----:B------:R-:W-:-:S04]  /*0470*/  FFMA R7, R7, R10, R6 ;  /* 0x0000000a07077223 */ /* 0x000fc80000000006 */
[----:B--2---:R-:W-:-:S04]  /*0480*/  FFMA R14, R14, R13, R7 ;  /* 0x0000000d0e0e7223 */ /* 0x004fc80000000007 */
[----:B------:R-:W-:Y:S01]  /*0490*/  FFMA R24, R9, R24, R14 ;  /* 0x0000001809187223 */ /* 0x000fe2000000000e */
[----:B------:R-:W-:Y:S06]  /*04a0*/  @P1 BRA `(.L_x_3) ;  /* 0xfffffffc005c1947 */ /* 0x000fec000383ffff */
.L_x_2:
[----:B------:R-:W-:Y:S05]  /*04b0*/  @!P0 BRA `(.L_x_1) ;  /* 0x0000000000fc8947 */ /* 0x000fea0003800000 */
[----:B------:R-:W-:Y:S02]  /*04c0*/  ISETP.GE.U32.AND P1, PT, R27, 0x4, PT ;  /* 0x000000041b00780c */ /* 0x000fe40003f26070 */
[----:B------:R-:W-:-:S04]  /*04d0*/  LOP3.LUT R14, R19, 0x3, RZ, 0xc0, !PT ;  /* 0x00000003130e7812 */ /* 0x000fc800078ec0ff */
[----:B------:R-:W-:-:S07]  /*04e0*/  ISETP.NE.AND P0, PT, R14, RZ, PT ;  /* 0x000000ff0e00720c */ /* 0x000fce0003f05270 */
[----:B------:R-:W-:Y:S06]  /*04f0*/  @!P1 BRA `(.L_x_4) ;  /* 0x00000000006c9947 */ /* 0x000fec0003800000 */
[----:B------:R-:W0:Y:S01]  /*0500*/  LDC.64 R4, c[0x0][0x388] ;  /* 0x0000e200ff047b82 */ /* 0x000e220000000a00 */
[----:B------:R-:W1:Y:S01]  /*0510*/  LDCU.64 UR6, c[0x0][0x380] ;  /* 0x00007000ff0677ac */ /* 0x000e620008000a00 */
[----:B------:R-:W-:Y:S01]  /*0520*/  IMAD R7, R21, R17, R0 ;  /* 0x0000001115077224 */ /* 0x000fe200078e0200 */
[CC--:B------:R-:W-:Y:S02]  /*0530*/  IADD3 R3, PT, PT, R20.reuse, R21.reuse, RZ ;  /* 0x0000001514037210 */ /* 0x0c0fe40007ffe0ff */
[----:B------:R-:W-:-:S03]  /*0540*/  IADD3 R8, P1, PT, R20, R21, RZ ;  /* 0x0000001514087210 */ /* 0x000fc60007f3e0ff */
[----:B------:R-:W2:Y:S01]  /*0550*/  LDC.64 R12, c[0x0][0x380] ;  /* 0x0000e000ff0c7b82 */ /* 0x000ea20000000a00 */
[----:B0-----:R-:W-:-:S04]  /*0560*/  IMAD.WIDE R4, R7, 0x4, R4 ;  /* 0x0000000407047825 */ /* 0x001fc800078e0204 */
[----:B------:R-:W-:Y:S02]  /*0570*/  IMAD.WIDE R6, R17, 0x4, R4 ;  /* 0x0000000411067825 */ /* 0x000fe400078e0204 */
[----:B------:R-:W3:Y:S02]  /*0580*/  LDG.E R4, desc[UR4][R4.64] ;  /* 0x0000000404047981 */ /* 0x000ee4000c1e1900 */
[----:B--2---:R-:W-:Y:S01]  /*0590*/  IMAD.WIDE.U32 R12, R3, 0x4, R12 ;  /* 0x00000004030c7825 */ /* 0x004fe200078e000c */
[----:B------:R-:W-:Y:S02]  /*05a0*/  IADD3.X R3, PT, PT, RZ, RZ, RZ, P1, !PT ;  /* 0x000000ffff037210 */ /* 0x000fe40000ffe4ff */
[----:B-1----:R-:W-:-:S03]  /*05b0*/  LEA R2, P1, R8, UR6, 0x2 ;  /* 0x0000000608027c11 */ /* 0x002fc6000f8210ff */
[----:B------:R-:W3:Y:S01]  /*05c0*/  LDG.E R13, desc[UR4][R12.64] ;  /* 0x000000040c0d7981 */ /* 0x000ee2000c1e1900 */
[----:B------:R-:W-:Y:S01]  /*05d0*/  LEA.HI.X R3, R8, UR7, R3, 0x2, P1 ;  /* 0x0000000708037c11 */ /* 0x000fe200088f1403 */
[C---:B------:R-:W-:Y:S02]  /*05e0*/  IMAD.WIDE R8, R17.reuse, 0x4, R6 ;  /* 0x0000000411087825 */ /* 0x040fe400078e0206 */
[----:B------:R-:W2:Y:S04]  /*05f0*/  LDG.E R6, desc[UR4][R6.64] ;  /* 0x0000000406067981 */ /* 0x000ea8000c1e1900 */
[----:B------:R-:W2:Y:S01]  /*0600*/  LDG.E R15, desc[UR4][R2.64+0x4] ;  /* 0x00000404020f7981 */ /* 0x000ea2000c1e1900 */
[----:B------:R-:W-:-:S03]  /*0610*/  IMAD.WIDE R10, R17, 0x4, R8 ;  /* 0x00000004110a7825 */ /* 0x000fc600078e0208 */
[----:B------:R-:W4:Y:S04]  /*0620*/  LDG.E R22, desc[UR4][R8.64] ;  /* 0x0000000408167981 */ /* 0x000f28000c1e1900 */
[----:B------:R-:W4:Y:S04]  /*0630*/  LDG.E R18, desc[UR4][R2.64+0x8] ;  /* 0x0000080402127981 */ /* 0x000f28000c1e1900 */
[----:B------:R-:W5:Y:S04]  /*0640*/  LDG.E R26, desc[UR4][R2.64+0xc] ;  /* 0x00000c04021a7981 */ /* 0x000f68000c1e1900 */
[----:B------:R-:W5:Y:S01]  /*0650*/  LDG.E R10, desc[UR4][R10.64] ;  /* 0x000000040a0a7981 */ /* 0x000f62000c1e1900 */
[----:B------:R-:W-:Y:S01]  /*0660*/  IADD3 R21, PT, PT, R21, 0x4, RZ ;  /* 0x0000000415157810 */ /* 0x000fe20007ffe0ff */
[----:B---3--:R-:W-:-:S04]  /*0670*/  FFMA R24, R13, R4, R24 ;  /* 0x000000040d187223 */ /* 0x008fc80000000018 */
[----:B--2---:R-:W-:-:S04]  /*0680*/  FFMA R15, R15, R6, R24 ;  /* 0x000000060f0f7223 */ /* 0x004fc80000000018 */
[----:B----4-:R-:W-:-:S04]  /*0690*/  FFMA R15, R18, R22, R15 ;  /* 0x00000016120f7223 */ /* 0x010fc8000000000f */
[----:B-----5:R-:W-:-:S07]  /*06a0*/  FFMA R24, R26, R10, R15 ;  /* 0x0000000a1a187223 */ /* 0x020fce000000000f */
.L_x_4:
[----:B------:R-:W-:Y:S05]  /*06b0*/  @!P0 BRA `(.L_x_1) ;  /* 0x00000000007c8947 */ /* 0x000fea0003800000 */
[----:B------:R-:W-:Y:S01]  /*06c0*/  ISETP.NE.AND P1, PT, R14, 0x1, PT ;  /* 0x000000010e00780c */ /* 0x000fe20003f25270 */
[----:B------:R-:W0:Y:S01]  /*06d0*/  LDC.64 R10, c[0x0][0x380] ;  /* 0x0000e000ff0a7b82 */ /* 0x000e220000000a00 */
[----:B------:R-:W-:-:S04]  /*06e0*/  LOP3.LUT R19, R19, 0x1, RZ, 0xc0, !PT ;  /* 0x0000000113137812 */ /* 0x000fc800078ec0ff */
[----:B------:R-:W-:-:S03]  /*06f0*/  ISETP.NE.U32.AND P0, PT, R19, 0x1, PT ;  /* 0x000000011300780c */ /* 0x000fc60003f05070 */
[----:B------:R-:W1:Y:S04]  /*0700*/  LDC.64 R8, c[0x0][0x388] ;  /* 0x0000e200ff087b82 */ /* 0x000e680000000a00 */
[CC--:B------:R-:W-:Y:S02]  /*0710*/  @P1 IADD3 R13, PT, PT, R20.reuse, R21.reuse, RZ ;  /* 0x00000015140d1210 */ /* 0x0c0fe40007ffe0ff */
[----:B------:R-:W-:Y:S02]  /*0720*/  @P1 IADD3 R12, P2, PT, R20, R21, RZ ;  /* 0x00000015140c1210 */ /* 0x000fe40007f5e0ff */
[----:B------:R-:W2:Y:S02]  /*0730*/  @P1 LDC.64 R2, c[0x0][0x380] ;  /* 0x0000e000ff021b82 */ /* 0x000ea40000000a00 */
[----:B------:R-:W-:-:S06]  /*0740*/  @P1 IADD3.X R14, PT, PT, RZ, RZ, RZ, P2, !PT ;  /* 0x000000ffff0e1210 */ /* 0x000fcc00017fe4ff */
[----:B------:R-:W3:Y:S01]  /*0750*/  LDC.64 R4, c[0x0][0x380] ;  /* 0x0000e000ff047b82 */ /* 0x000ee20000000a00 */
[----:B0-----:R-:W-:-:S04]  /*0760*/  @P1 IMAD.WIDE.U32 R10, R13, 0x4, R10 ;  /* 0x000000040d0a1825 */ /* 0x001fc800078e000a */
[C---:B------:R-:W-:Y:S01]  /*0770*/  @P1 IMAD R13, R21.reuse, R17, R0 ;  /* 0x00000011150d1224 */ /* 0x040fe200078e0200 */
[----:B------:R-:W-:Y:S01]  /*0780*/  @P1 IADD3 R21, PT, PT, R21, 0x2, RZ ;  /* 0x0000000215151810 */ /* 0x000fe20007ffe0ff */
[----:B------:R-:W4:Y:S01]  /*0790*/  @P1 LDG.E R11, desc[UR4][R10.64] ;  /* 0x000000040a0b1981 */ /* 0x000f22000c1e1900 */
[----:B------:R-:W0:Y:S01]  /*07a0*/  LDC.64 R6, c[0x0][0x388] ;  /* 0x0000e200ff067b82 */ /* 0x000e220000000a00 */
[----:B-1----:R-:W-:Y:S01]  /*07b0*/  @P1 IMAD.WIDE R8, R13, 0x4, R8 ;  /* 0x000000040d081825 */ /* 0x002fe200078e0208 */
[----:B------:R-:W-:Y:S02]  /*07c0*/  @!P0 IADD3 R15, PT, PT, R20, R21, RZ ;  /* 0x00000015140f8210 */ /* 0x000fe40007ffe0ff */
[----:B--2---:R-:W-:Y:S01]  /*07d0*/  @P1 LEA R2, P2, R12, R2, 0x2 ;  /* 0x000000020c021211 */ /* 0x004fe200078410ff */
[----:B------:R-:W-:-:S03]  /*07e0*/  @!P0 IMAD R21, R21, R17, R0 ;  /* 0x0000001115158224 */ /* 0x000fc600078e0200 */
[----:B------:R-:W-:Y:S01]  /*07f0*/  @P1 LEA.HI.X R3, R12, R3, R14, 0x2, P2 ;  /* 0x000000030c031211 */ /* 0x000fe200010f140e */
[----:B------:R-:W-:Y:S01]  /*0800*/  @P1 IMAD.WIDE R12, R17, 0x4, R8 ;  /* 0x00000004110c1825 */ /* 0x000fe200078e0208 */
[----:B------:R-:W4:Y:S03]  /*0810*/  @P1 LDG.E R14, desc[UR4][R8.64] ;  /* 0x00000004080e1981 */ /* 0x000f26000c1e1900 */
[----:B---3--:R-:W-:Y:S01]  /*0820*/  @!P0 IMAD.WIDE.U32 R4, R15, 0x4, R4 ;  /* 0x000000040f048825 */ /* 0x008fe200078e0004 */
[----:B------:R-:W2:Y:S04]  /*0830*/  @P1 LDG.E R2, desc[UR4][R2.64+0x4] ;  /* 0x0000040402021981 */ /* 0x000ea8000c1e1900 */
[----:B------:R-:W2:Y:S01]  /*0840*/  @P1 LDG.E R12, desc[UR4][R12.64] ;  /* 0x000000040c0c1981 */ /* 0x000ea2000c1e1900 */
[----:B0-----:R-:W-:-:S03]  /*0850*/  @!P0 IMAD.WIDE R6, R21, 0x4, R6 ;  /* 0x0000000415068825 */ /* 0x001fc600078e0206 */
[----:B------:R-:W3:Y:S04]  /*0860*/  @!P0 LDG.E R5, desc[UR4][R4.64] ;  /* 0x0000000404058981 */ /* 0x000ee8000c1e1900 */
[----:B------:R-:W3:Y:S01]  /*0870*/  @!P0 LDG.E R6, desc[UR4][R6.64] ;  /* 0x0000000406068981 */ /* 0x000ee2000c1e1900 */
[----:B----4-:R-:W-:-:S04]  /*0880*/  @P1 FFMA R11, R11, R14, R24 ;  /* 0x0000000e0b0b1223 */ /* 0x010fc80000000018 */
[----:B--2---:R-:W-:-:S04]  /*0890*/  @P1 FFMA R24, R2, R12, R11 ;  /* 0x0000000c02181223 */ /* 0x004fc8000000000b */
[----:B---3--:R-:W-:-:S07]  /*08a0*/  @!P0 FFMA R24, R5, R6, R24 ;  /* 0x0000000605188223 */ /* 0x008fce0000000018 */
.L_x_1:
[----:B------:R-:W0:Y:S01]  /*08b0*/  LDC.64 R2, c[0x0][0x390] ;  /* 0x0000e400ff027b82 */ /* 0x000e220000000a00 */
[----:B------:R-:W-:-:S04]  /*08c0*/  IMAD R17, R16, R17, R0 ;  /* 0x0000001110117224 */ /* 0x000fc800078e0200 */
[----:B0-----:R-:W-:-:S05]  /*08d0*/  IMAD.WIDE R2, R17, 0x4, R2 ;  /* 0x0000000411027825 */ /* 0x001fca00078e0202 */
[----:B------:R-:W-:Y:S01]  /*08e0*/  STG.E desc[UR4][R2.64], R24 ;  /* 0x0000001802007986 */ /* 0x000fe2000c101904 */
[----:B------:R-:W-:Y:S05]  /*08f0*/  EXIT ;  /* 0x000000000000794d */ /* 0x000fea0003800000 */
.L_x_5:
        /* <DEDUP_REMOVED lines=16> */
.L_x_7:


//--------------------- .nv.shared.reserved.0     --------------------------
	.section	.nv.shared.reserved.0,"aw",@nobits
	.weak		__nv_reservedSMEM_offset_0_alias
	.size		__nv_reservedSMEM_offset_0_alias, 0, 64
	.other		__nv_reservedSMEM_offset_0_alias,@"STO_CUDA_RESERVED_SHARED STV_DEFAULT"
__nv_reservedSMEM_offset_0_alias:
	.zero		0
	.zero		64


//--------------------- .nv.constant0._Z7addBiasPfS_i --------------------------
	.section	.nv.constant0._Z7addBiasPfS_i,"a",@progbits
	.sectionflags	@""
	.align	4
.nv.constant0._Z7addBiasPfS_i:
	.zero		916


//--------------------- .nv.constant0._Z14matrixMultiplyPfS_S_iii --------------------------
	.section	.nv.constant0._Z14matrixMultiplyPfS_S_iii,"a",@progbits
	.sectionflags	@""
	.align	4
.nv.constant0._Z14matrixMultiplyPfS_S_iii:
	.zero		932


//--------------------- SYMBOLS --------------------------

	.type		.nv.reservedSmem.offset0,@object
	.size		.nv.reservedSmem.offset0,0x4
